	.headerflags	@"EF_CUDA_TEXMODE_UNIFIED EF_CUDA_64BIT_ADDRESS EF_CUDA_ACCELERATORS EF_CUDA_SM90 EF_CUDA_VIRTUAL_SM(EF_CUDA_SM90)"
	.elftype	@"ET_EXEC"


//--------------------- .nv.info                  --------------------------
	.section	.nv.info,"",@"SHT_CUDA_INFO"
	.align	4


	//----- nvinfo : EIATTR_REGCOUNT
	.align		4
        /*0000*/ 	.byte	0x04, 0x2f
        /*0002*/ 	.short	(.L_1 - .L_0)
	.align		4
.L_0:
        /*0004*/ 	.word	index@(triton_poi_fused_add_copy_mul_sub_0)
        /*0008*/ 	.word	0x0000001e


	//----- nvinfo : EIATTR_MIN_STACK_SIZE
	.align		4
.L_1:
        /*000c*/ 	.byte	0x04, 0x12
        /*000e*/ 	.short	(.L_3 - .L_2)
	.align		4
.L_2:
        /*0010*/ 	.word	index@(triton_poi_fused_add_copy_mul_sub_0)
        /*0014*/ 	.word	0x00000000


	//----- nvinfo : EIATTR_FRAME_SIZE
	.align		4
.L_3:
        /*0018*/ 	.byte	0x04, 0x11
        /*001a*/ 	.short	(.L_5 - .L_4)
	.align		4
.L_4:
        /*001c*/ 	.word	index@(triton_poi_fused_add_copy_mul_sub_0)
        /*0020*/ 	.word	0x00000000


	//----- nvinfo : EIATTR_MIN_STACK_SIZE
	.align		4
.L_5:
        /*0024*/ 	.byte	0x04, 0x12
        /*0026*/ 	.short	(.L_7 - .L_6)
	.align		4
.L_6:
        /*0028*/ 	.word	index@(triton_poi_fused_add_copy_mul_sub_0)
        /*002c*/ 	.word	0x00000000
.L_7:


//--------------------- .nv.info.triton_poi_fused_add_copy_mul_sub_0 --------------------------
	.section	.nv.info.triton_poi_fused_add_copy_mul_sub_0,"",@"SHT_CUDA_INFO"
	.sectionflags	@""
	.align	4


	//----- nvinfo : EIATTR_CUDA_API_VERSION
	.align		4
        /*0000*/ 	.byte	0x04, 0x37
        /*0002*/ 	.short	(.L_9 - .L_8)
.L_8:
        /*0004*/ 	.word	0x0000007c


	//----- nvinfo : EIATTR_KPARAM_INFO
	.align		4
.L_9:
        /*0008*/ 	.byte	0x04, 0x17
        /*000a*/ 	.short	(.L_11 - .L_10)
.L_10:
        /*000c*/ 	.word	0x00000000
        /*0010*/ 	.short	0x0005
        /*0012*/ 	.short	0x0028
        /*0014*/ 	.byte	0x00, 0xf0, 0x11, 0x00


	//----- nvinfo : EIATTR_KPARAM_INFO
	.align		4
.L_11:
        /*0018*/ 	.byte	0x04, 0x17
        /*001a*/ 	.short	(.L_13 - .L_12)
.L_12:
        /*001c*/ 	.word	0x00000000
        /*0020*/ 	.short	0x0004
        /*0022*/ 	.short	0x0020
        /*0024*/ 	.byte	0x00, 0xf4, 0x21, 0x00


	//----- nvinfo : EIATTR_KPARAM_INFO
	.align		4
.L_13:
        /*0028*/ 	.byte	0x04, 0x17
        /*002a*/ 	.short	(.L_15 - .L_14)
.L_14:
        /*002c*/ 	.word	0x00000000
        /*0030*/ 	.short	0x0003
        /*0032*/ 	.short	0x0018
        /*0034*/ 	.byte	0x00, 0xf4, 0x21, 0x00


	//----- nvinfo : EIATTR_KPARAM_INFO
	.align		4
.L_15:
        /*0038*/ 	.byte	0x04, 0x17
        /*003a*/ 	.short	(.L_17 - .L_16)
.L_16:
        /*003c*/ 	.word	0x00000000
        /*0040*/ 	.short	0x0002
        /*0042*/ 	.short	0x0010
        /*0044*/ 	.byte	0x00, 0xf4, 0x21, 0x00


	//----- nvinfo : EIATTR_KPARAM_INFO
	.align		4
.L_17:
        /*0048*/ 	.byte	0x04, 0x17
        /*004a*/ 	.short	(.L_19 - .L_18)
.L_18:
        /*004c*/ 	.word	0x00000000
        /*0050*/ 	.short	0x0001
        /*0052*/ 	.short	0x0008
        /*0054*/ 	.byte	0x00, 0xf4, 0x21, 0x00


	//----- nvinfo : EIATTR_KPARAM_INFO
	.align		4
.L_19:
        /*0058*/ 	.byte	0x04, 0x17
        /*005a*/ 	.short	(.L_21 - .L_20)
.L_20:
        /*005c*/ 	.word	0x00000000
        /*0060*/ 	.short	0x0000
        /*0062*/ 	.short	0x0000
        /*0064*/ 	.byte	0x00, 0xf4, 0x21, 0x00


	//----- nvinfo : EIATTR_SPARSE_MMA_MASK
	.align		4
.L_21:
        /*0068*/ 	.byte	0x03, 0x50
        /*006a*/ 	.short	0x0000


	//----- nvinfo : EIATTR_MAXREG_COUNT
	.align		4
        /*006c*/ 	.byte	0x03, 0x1b
        /*006e*/ 	.short	0x00ff


	//----- nvinfo : EIATTR_EXIT_INSTR_OFFSETS
	.align		4
        /*0070*/ 	.byte	0x04, 0x1c
        /*0072*/ 	.short	(.L_23 - .L_22)


	//   ....[0]....
.L_22:
        /*0074*/ 	.word	0x00000440


	//   ....[1]....
        /*0078*/ 	.word	0x00000460


	//----- nvinfo : EIATTR_REQNTID
	.align		4
.L_23:
        /*007c*/ 	.byte	0x04, 0x10
        /*007e*/ 	.short	(.L_25 - .L_24)
.L_24:
        /*0080*/ 	.word	0x00000080
        /*0084*/ 	.word	0x00000001
        /*0088*/ 	.word	0x00000001


	//----- nvinfo : EIATTR_CBANK_PARAM_SIZE
	.align		4
.L_25:
        /*008c*/ 	.byte	0x03, 0x19
        /*008e*/ 	.short	0x002c


	//----- nvinfo : EIATTR_PARAM_CBANK
	.align		4
        /*0090*/ 	.byte	0x04, 0x0a
        /*0092*/ 	.short	(.L_27 - .L_26)
	.align		4
.L_26:
        /*0094*/ 	.word	index@(.nv.constant0.triton_poi_fused_add_copy_mul_sub_0)
        /*0098*/ 	.short	0x0210
        /*009a*/ 	.short	0x002c


	//----- nvinfo : EIATTR_SW_WAR
	.align		4
.L_27:
        /*009c*/ 	.byte	0x04, 0x36
        /*009e*/ 	.short	(.L_29 - .L_28)
.L_28:
        /*00a0*/ 	.word	0x00000008
.L_29:


//--------------------- .nv.callgraph             --------------------------
	.section	.nv.callgraph,"",@"SHT_CUDA_CALLGRAPH"
	.align	4
	.sectionentsize	8
	.align		4
        /*0000*/ 	.word	0x00000000
	.align		4
        /*0004*/ 	.word	0xffffffff
	.align		4
        /*0008*/ 	.word	0x00000000
	.align		4
        /*000c*/ 	.word	0xfffffffe
	.align		4
        /*0010*/ 	.word	0x00000000
	.align		4
        /*0014*/ 	.word	0xfffffffd
	.align		4
        /*0018*/ 	.word	0x00000000
	.align		4
        /*001c*/ 	.word	0xfffffffc


//--------------------- .text.triton_poi_fused_add_copy_mul_sub_0 --------------------------
	.section	.text.triton_poi_fused_add_copy_mul_sub_0,"ax",@progbits
	.align	128
        .global         triton_poi_fused_add_copy_mul_sub_0
        .type           triton_poi_fused_add_copy_mul_sub_0,@function
        .size           triton_poi_fused_add_copy_mul_sub_0,(.L_x_1 - triton_poi_fused_add_copy_mul_sub_0)
        .other          triton_poi_fused_add_copy_mul_sub_0,@"STO_CUDA_ENTRY STV_DEFAULT"
triton_poi_fused_add_copy_mul_sub_0:
.text.triton_poi_fused_add_copy_mul_sub_0:
[----:B------:R-:W0:Y:S01]  /*0000*/  LDC R1, c[0x0][0x28] ;  /* 0x00000a00ff017b82 */ /* 0x000e220000000800 */
[----:B------:R-:W1:Y:S07]  /*0010*/  S2R R0, SR_TID.X ;  /* 0x0000000000007919 */ /* 0x000e6e0000002100 */
[----:B------:R-:W2:Y:S01]  /*0020*/  LDC.64 R16, c[0x0][0x218] ;  /* 0x00008600ff107b82 */ /* 0x000ea20000000a00 */
[----:B------:R-:W3:Y:S07]  /*0030*/  S2R R5, SR_CTAID.X ;  /* 0x0000000000057919 */ /* 0x000eee0000002500 */
[----:B------:R-:W4:Y:S08]  /*0040*/  LDC.64 R6, c[0x0][0x228] ;  /* 0x00008a00ff067b82 */ /* 0x000f300000000a00 */
[----:B------:R-:W5:Y:S01]  /*0050*/  LDC.64 R8, c[0x0][0x220] ;  /* 0x00008800ff087b82 */ /* 0x000f620000000a00 */
[----:B------:R-:W-:-:S02]  /*0060*/  CS2R R12, SRZ ;  /* 0x00000000000c7805 */ /* 0x000fc4000001ff00 */
[----:B------:R-:W-:Y:S02]  /*0070*/  CS2R R10, SRZ ;  /* 0x00000000000a7805 */ /* 0x000fe4000001ff00 */
[----:B------:R-:W-:Y:S01]  /*0080*/  CS2R R14, SRZ ;  /* 0x00000000000e7805 */ /* 0x000fe2000001ff00 */
[----:B------:R-:W-:Y:S01]  /*0090*/  ULDC.64 UR4, c[0x0][0x208] ;  /* 0x0000820000047ab9 */ /* 0x000fe20000000a00 */
[----:B------:R-:W-:Y:S01]  /*00a0*/  CS2R R20, SRZ ;  /* 0x0000000000147805 */ /* 0x000fe2000001ff00 */
[----:B------:R-:W5:Y:S01]  /*00b0*/  LDC.64 R22, c[0x0][0x210] ;  /* 0x00008400ff167b82 */ /* 0x000f620000000a00 */
[----:B-1----:R-:W-:Y:S01]  /*00c0*/  IMAD.SHL.U32 R0, R0, 0x2, RZ ;  /* 0x0000000200007824 */ /* 0x002fe200078e00ff */
[----:B---3--:R-:W-:-:S04]  /*00d0*/  SHF.R.S32.HI R3, RZ, 0x17, R5 ;  /* 0x00000017ff037819 */ /* 0x008fc80000011405 */
[----:B------:R-:W-:Y:S02]  /*00e0*/  LOP3.LUT R0, R0, 0xfe, RZ, 0xc0, !PT ;  /* 0x000000fe00007812 */ /* 0x000fe400078ec0ff */
[----:B------:R-:W-:-:S03]  /*00f0*/  SGXT R3, R3, 0x1 ;  /* 0x000000010303781a */ /* 0x000fc60000000200 */
[----:B------:R-:W-:-:S04]  /*0100*/  IMAD R0, R5, 0x100, R0 ;  /* 0x0000010005007824 */ /* 0x000fc800078e0200 */
[C---:B------:R-:W-:Y:S01]  /*0110*/  VIADD R19, R0.reuse, 0x2 ;  /* 0x0000000200137836 */ /* 0x040fe20000000000 */
[----:B------:R-:W-:Y:S02]  /*0120*/  LEA.HI R3, R3, R0, RZ, 0x2 ;  /* 0x0000000003037211 */ /* 0x000fe400078f10ff */
[----:B------:R-:W-:Y:S01]  /*0130*/  ISETP.GE.AND P3, PT, R0, 0x100, PT ;  /* 0x000001000000780c */ /* 0x000fe20003f66270 */
[----:B--2---:R-:W-:Y:S01]  /*0140*/  IMAD.WIDE R18, R19, 0x4, R16 ;  /* 0x0000000413127825 */ /* 0x004fe200078e0210 */
[----:B------:R-:W-:-:S05]  /*0150*/  LOP3.LUT R3, R3, 0xfffffffc, RZ, 0xc0, !PT ;  /* 0xfffffffc03037812 */ /* 0x000fca00078ec0ff */
[C---:B------:R-:W-:Y:S01]  /*0160*/  IMAD.IADD R5, R0.reuse, 0x1, -R3 ;  /* 0x0000000100057824 */ /* 0x040fe200078e0a03 */
[----:B------:R-:W-:Y:S01]  /*0170*/  CS2R R2, SRZ ;  /* 0x0000000000027805 */ /* 0x000fe2000001ff00 */
[----:B------:R-:W-:-:S03]  /*0180*/  IMAD.WIDE R24, R0, 0x4, R16 ;  /* 0x0000000400187825 */ /* 0x000fc600078e0210 */
[C---:B------:R-:W-:Y:S01]  /*0190*/  ISETP.GT.AND P1, PT, R5.reuse, 0x1, PT ;  /* 0x000000010500780c */ /* 0x040fe20003f24270 */
[C---:B----4-:R-:W-:Y:S01]  /*01a0*/  IMAD.WIDE R6, R5.reuse, 0x4, R6 ;  /* 0x0000000405067825 */ /* 0x050fe200078e0206 */
[C---:B------:R-:W-:Y:S02]  /*01b0*/  ISETP.LT.AND P0, PT, R5.reuse, 0x2, !P3 ;  /* 0x000000020500780c */ /* 0x040fe40005f01270 */
[----:B------:R-:W-:Y:S01]  /*01c0*/  ISETP.LT.AND P2, PT, R0, 0x100, P1 ;  /* 0x000001000000780c */ /* 0x000fe20000f41270 */
[----:B-----5:R-:W-:-:S04]  /*01d0*/  IMAD.WIDE R8, R5, 0x4, R8 ;  /* 0x0000000405087825 */ /* 0x020fc800078e0208 */
[----:B------:R-:W-:Y:S01]  /*01e0*/  VIADD R27, R0, 0xfffffffe ;  /* 0xfffffffe001b7836 */ /* 0x000fe20000000000 */
[----:B------:R-:W-:-:S03]  /*01f0*/  CS2R R4, SRZ ;  /* 0x0000000000047805 */ /* 0x000fc6000001ff00 */
[----:B------:R-:W-:Y:S02]  /*0200*/  IMAD.WIDE R26, R27, 0x4, R16 ;  /* 0x000000041b1a7825 */ /* 0x000fe400078e0210 */
[----:B------:R1:W2:Y:S01]  /*0210*/  @P0 LDG.E.64 R2, desc[UR4][R18.64] ;  /* 0x0000000412020981 */ /* 0x0002a2000c1e1b00 */
[----:B------:R-:W-:-:S03]  /*0220*/  CS2R R16, SRZ ;  /* 0x0000000000107805 */ /* 0x000fc6000001ff00 */
[----:B------:R-:W3:Y:S04]  /*0230*/  @P0 LDG.E.EL.64 R12, desc[UR4][R6.64] ;  /* 0x00000004060c0981 */ /* 0x000ee8000c2e1b00 */
[----:B------:R-:W4:Y:S01]  /*0240*/  @P2 LDG.E.64 R10, desc[UR4][R24.64] ;  /* 0x00000004180a2981 */ /* 0x000f22000c1e1b00 */
[----:B-1----:R-:W-:-:S03]  /*0250*/  CS2R R18, SRZ ;  /* 0x0000000000127805 */ /* 0x002fc6000001ff00 */
[----:B------:R-:W5:Y:S04]  /*0260*/  @P2 LDG.E.EL.64 R14, desc[UR4][R8.64+-0x8] ;  /* 0xfffff804080e2981 */ /* 0x000f68000c2e1b00 */
[----:B------:R2:W5:Y:S04]  /*0270*/  @P0 LDG.E.64 R4, desc[UR4][R24.64] ;  /* 0x0000000418040981 */ /* 0x000568000c1e1b00 */
[----:B------:R-:W5:Y:S04]  /*0280*/  @P0 LDG.E.EL.64 R20, desc[UR4][R8.64] ;  /* 0x0000000408140981 */ /* 0x000f68000c2e1b00 */
[----:B------:R-:W5:Y:S04]  /*0290*/  @P2 LDG.E.64 R18, desc[UR4][R26.64] ;  /* 0x000000041a122981 */ /* 0x000f68000c1e1b00 */
[----:B------:R-:W5:Y:S01]  /*02a0*/  @P2 LDG.E.EL.64 R16, desc[UR4][R6.64+-0x8] ;  /* 0xfffff80406102981 */ /* 0x000f62000c2e1b00 */
[----:B0-----:R-:W-:Y:S01]  /*02b0*/  IMAD.WIDE R22, R0, 0x4, R22 ;  /* 0x0000000400167825 */ /* 0x001fe200078e0216 */
[----:B--2---:R-:W-:-:S02]  /*02c0*/  SEL R25, R2, RZ, P0 ;  /* 0x000000ff02197207 */ /* 0x004fc40000000000 */
[----:B------:R-:W-:Y:S02]  /*02d0*/  SEL R2, R3, RZ, P0 ;  /* 0x000000ff03027207 */ /* 0x000fe40000000000 */
[----:B---3--:R-:W-:Y:S02]  /*02e0*/  SEL R13, R13, RZ, P0 ;  /* 0x000000ff0d0d7207 */ /* 0x008fe40000000000 */
[----:B------:R-:W-:Y:S02]  /*02f0*/  SEL R12, R12, RZ, P0 ;  /* 0x000000ff0c0c7207 */ /* 0x000fe40000000000 */
[----:B----4-:R-:W-:Y:S01]  /*0300*/  SEL R3, R10, RZ, P2 ;  /* 0x000000ff0a037207 */ /* 0x010fe20001000000 */
[----:B------:R-:W-:Y:S01]  /*0310*/  FMUL R13, R2, R13 ;  /* 0x0000000d020d7220 */ /* 0x000fe20000400000 */
[----:B------:R-:W-:Y:S01]  /*0320*/  SEL R10, R11, RZ, P2 ;  /* 0x000000ff0b0a7207 */ /* 0x000fe20001000000 */
[----:B------:R-:W-:Y:S01]  /*0330*/  FMUL R12, R25, R12 ;  /* 0x0000000c190c7220 */ /* 0x000fe20000400000 */
[----:B-----5:R-:W-:-:S02]  /*0340*/  SEL R14, R14, RZ, P2 ;  /* 0x000000ff0e0e7207 */ /* 0x020fc40001000000 */
[----:B------:R-:W-:Y:S02]  /*0350*/  SEL R15, R15, RZ, P2 ;  /* 0x000000ff0f0f7207 */ /* 0x000fe40001000000 */
[----:B------:R-:W-:Y:S01]  /*0360*/  SEL R2, R5, RZ, P0 ;  /* 0x000000ff05027207 */ /* 0x000fe20000000000 */
[----:B------:R-:W-:Y:S01]  /*0370*/  FMUL R14, R3, R14 ;  /* 0x0000000e030e7220 */ /* 0x000fe20000400000 */
[----:B------:R-:W-:Y:S01]  /*0380*/  SEL R3, R4, RZ, P0 ;  /* 0x000000ff04037207 */ /* 0x000fe20000000000 */
[----:B------:R-:W-:Y:S01]  /*0390*/  FMUL R15, R10, R15 ;  /* 0x0000000f0a0f7220 */ /* 0x000fe20000400000 */
[----:B------:R-:W-:Y:S02]  /*03a0*/  SEL R20, R20, RZ, P0 ;  /* 0x000000ff14147207 */ /* 0x000fe40000000000 */
[----:B------:R-:W-:Y:S02]  /*03b0*/  SEL R21, R21, RZ, P0 ;  /* 0x000000ff15157207 */ /* 0x000fe40000000000 */
[----:B------:R-:W-:Y:S01]  /*03c0*/  SEL R5, R18, RZ, P2 ;  /* 0x000000ff12057207 */ /* 0x000fe20001000000 */
[----:B------:R-:W-:Y:S01]  /*03d0*/  FFMA R12, R3, R20, -R12 ;  /* 0x00000014030c7223 */ /* 0x000fe2000000080c */
[----:B------:R-:W-:Y:S01]  /*03e0*/  SEL R4, R19, RZ, P2 ;  /* 0x000000ff13047207 */ /* 0x000fe20001000000 */
[----:B------:R-:W-:Y:S01]  /*03f0*/  FFMA R13, R2, R21, -R13 ;  /* 0x00000015020d7223 */ /* 0x000fe2000000080d */
[----:B------:R-:W-:-:S02]  /*0400*/  SEL R16, R16, RZ, P2 ;  /* 0x000000ff10107207 */ /* 0x000fc40001000000 */
[----:B------:R-:W-:-:S03]  /*0410*/  SEL R17, R17, RZ, P2 ;  /* 0x000000ff11117207 */ /* 0x000fc60001000000 */
[----:B------:R-:W-:Y:S02]  /*0420*/  @P1 FFMA R12, R5, R16, R14 ;  /* 0x00000010050c1223 */ /* 0x000fe4000000000e */
[----:B------:R-:W-:Y:S01]  /*0430*/  @P1 FFMA R13, R4, R17, R15 ;  /* 0x00000011040d1223 */ /* 0x000fe2000000000f */
[----:B------:R-:W-:Y:S06]  /*0440*/  @P3 EXIT ;  /* 0x000000000000394d */ /* 0x000fec0003800000 */
[----:B------:R-:W-:Y:S01]  /*0450*/  STG.E.64 desc[UR4][R22.64], R12 ;  /* 0x0000000c16007986 */ /* 0x000fe2000c101b04 */
[----:B------:R-:W-:Y:S05]  /*0460*/  EXIT ;  /* 0x000000000000794d */ /* 0x000fea0003800000 */
.L_x_0:
[----:B------:R-:W-:-:S00]  /*0470*/  BRA `(.L_x_0) ;  /* 0xfffffffc00fc7947 */ /* 0x000fc0000383ffff */
[----:B------:R-:W-:-:S00]  /*0480*/  NOP ;  /* 0x0000000000007918 */ /* 0x000fc00000000000 */
[----:B------:R-:W-:-:S00]  /*0490*/  NOP ;  /* 0x0000000000007918 */ /* 0x000fc00000000000 */
[----:B------:R-:W-:-:S00]  /*04a0*/  NOP ;  /* 0x0000000000007918 */ /* 0x000fc00000000000 */
[----:B------:R-:W-:-:S00]  /*04b0*/  NOP ;  /* 0x0000000000007918 */ /* 0x000fc00000000000 */
[----:B------:R-:W-:-:S00]  /*04c0*/  NOP ;  /* 0x0000000000007918 */ /* 0x000fc00000000000 */
[----:B------:R-:W-:-:S00]  /*04d0*/  NOP ;  /* 0x0000000000007918 */ /* 0x000fc00000000000 */
[----:B------:R-:W-:-:S00]  /*04e0*/  NOP ;  /* 0x0000000000007918 */ /* 0x000fc00000000000 */
[----:B------:R-:W-:-:S00]  /*04f0*/  NOP ;  /* 0x0000000000007918 */ /* 0x000fc00000000000 */
.L_x_1:


//--------------------- .nv.constant0.triton_poi_fused_add_copy_mul_sub_0 --------------------------
	.section	.nv.constant0.triton_poi_fused_add_copy_mul_sub_0,"a",@progbits
	.sectionflags	@""
	.align	4
.nv.constant0.triton_poi_fused_add_copy_mul_sub_0:
	.zero		572
